	.headerflags	@"EF_CUDA_TEXMODE_UNIFIED EF_CUDA_64BIT_ADDRESS EF_CUDA_ACCELERATORS EF_CUDA_SM90 EF_CUDA_VIRTUAL_SM(EF_CUDA_SM90)"
	.elftype	@"ET_EXEC"


//--------------------- .nv.info                  --------------------------
	.section	.nv.info,"",@"SHT_CUDA_INFO"
	.align	4


	//----- nvinfo : EIATTR_REGCOUNT
	.align		4
        /*0000*/ 	.byte	0x04, 0x2f
        /*0002*/ 	.short	(.L_3 - .L_2)
	.align		4
.L_2:
        /*0004*/ 	.word	index@(triton_poi_fused__native_batch_norm_legit_no_training_clone_relu_54)
        /*0008*/ 	.word	0x00000014


	//----- nvinfo : EIATTR_MIN_STACK_SIZE
	.align		4
.L_3:
        /*000c*/ 	.byte	0x04, 0x12
        /*000e*/ 	.short	(.L_5 - .L_4)
	.align		4
.L_4:
        /*0010*/ 	.word	index@(triton_poi_fused__native_batch_norm_legit_no_training_clone_relu_54)
        /*0014*/ 	.word	0x00000000


	//----- nvinfo : EIATTR_FRAME_SIZE
	.align		4
.L_5:
        /*0018*/ 	.byte	0x04, 0x11
        /*001a*/ 	.short	(.L_7 - .L_6)
	.align		4
.L_6:
        /*001c*/ 	.word	index@(triton_poi_fused__native_batch_norm_legit_no_training_clone_relu_54)
        /*0020*/ 	.word	0x00000000


	//----- nvinfo : EIATTR_MIN_STACK_SIZE
	.align		4
.L_7:
        /*0024*/ 	.byte	0x04, 0x12
        /*0026*/ 	.short	(.L_9 - .L_8)
	.align		4
.L_8:
        /*0028*/ 	.word	index@(triton_poi_fused__native_batch_norm_legit_no_training_clone_relu_54)
        /*002c*/ 	.word	0x00000000
.L_9:


//--------------------- .nv.info.triton_poi_fused__native_batch_norm_legit_no_training_clone_relu_54 --------------------------
	.section	.nv.info.triton_poi_fused__native_batch_norm_legit_no_training_clone_relu_54,"",@"SHT_CUDA_INFO"
	.sectionflags	@""
	.align	4


	//----- nvinfo : EIATTR_CUDA_API_VERSION
	.align		4
        /*0000*/ 	.byte	0x04, 0x37
        /*0002*/ 	.short	(.L_11 - .L_10)
.L_10:
        /*0004*/ 	.word	0x0000007c


	//----- nvinfo : EIATTR_KPARAM_INFO
	.align		4
.L_11:
        /*0008*/ 	.byte	0x04, 0x17
        /*000a*/ 	.short	(.L_13 - .L_12)
.L_12:
        /*000c*/ 	.word	0x00000000
        /*0010*/ 	.short	0x0006
        /*0012*/ 	.short	0x0030
        /*0014*/ 	.byte	0x00, 0xf0, 0x11, 0x00


	//----- nvinfo : EIATTR_KPARAM_INFO
	.align		4
.L_13:
        /*0018*/ 	.byte	0x04, 0x17
        /*001a*/ 	.short	(.L_15 - .L_14)
.L_14:
        /*001c*/ 	.word	0x00000000
        /*0020*/ 	.short	0x0005
        /*0022*/ 	.short	0x0028
        /*0024*/ 	.byte	0x00, 0xf4, 0x21, 0x00


	//----- nvinfo : EIATTR_KPARAM_INFO
	.align		4
.L_15:
        /*0028*/ 	.byte	0x04, 0x17
        /*002a*/ 	.short	(.L_17 - .L_16)
.L_16:
        /*002c*/ 	.word	0x00000000
        /*0030*/ 	.short	0x0004
        /*0032*/ 	.short	0x0020
        /*0034*/ 	.byte	0x00, 0xf4, 0x21, 0x00


	//----- nvinfo : EIATTR_KPARAM_INFO
	.align		4
.L_17:
        /*0038*/ 	.byte	0x04, 0x17
        /*003a*/ 	.short	(.L_19 - .L_18)
.L_18:
        /*003c*/ 	.word	0x00000000
        /*0040*/ 	.short	0x0003
        /*0042*/ 	.short	0x0018
        /*0044*/ 	.byte	0x00, 0xf4, 0x21, 0x00


	//----- nvinfo : EIATTR_KPARAM_INFO
	.align		4
.L_19:
        /*0048*/ 	.byte	0x04, 0x17
        /*004a*/ 	.short	(.L_21 - .L_20)
.L_20:
        /*004c*/ 	.word	0x00000000
        /*0050*/ 	.short	0x0002
        /*0052*/ 	.short	0x0010
        /*0054*/ 	.byte	0x00, 0xf4, 0x21, 0x00


	//----- nvinfo : EIATTR_KPARAM_INFO
	.align		4
.L_21:
        /*0058*/ 	.byte	0x04, 0x17
        /*005a*/ 	.short	(.L_23 - .L_22)
.L_22:
        /*005c*/ 	.word	0x00000000
        /*0060*/ 	.short	0x0001
        /*0062*/ 	.short	0x0008
        /*0064*/ 	.byte	0x00, 0xf4, 0x21, 0x00


	//----- nvinfo : EIATTR_KPARAM_INFO
	.align		4
.L_23:
        /*0068*/ 	.byte	0x04, 0x17
        /*006a*/ 	.short	(.L_25 - .L_24)
.L_24:
        /*006c*/ 	.word	0x00000000
        /*0070*/ 	.short	0x0000
        /*0072*/ 	.short	0x0000
        /*0074*/ 	.byte	0x00, 0xf4, 0x21, 0x00


	//----- nvinfo : EIATTR_SPARSE_MMA_MASK
	.align		4
.L_25:
        /*0078*/ 	.byte	0x03, 0x50
        /*007a*/ 	.short	0x0000


	//----- nvinfo : EIATTR_MAXREG_COUNT
	.align		4
        /*007c*/ 	.byte	0x03, 0x1b
        /*007e*/ 	.short	0x00ff


	//----- nvinfo : EIATTR_EXIT_INSTR_OFFSETS
	.align		4
        /*0080*/ 	.byte	0x04, 0x1c
        /*0082*/ 	.short	(.L_27 - .L_26)


	//   ....[0]....
.L_26:
        /*0084*/ 	.word	0x00000380


	//   ....[1]....
        /*0088*/ 	.word	0x000003a0


	//----- nvinfo : EIATTR_REQNTID
	.align		4
.L_27:
        /*008c*/ 	.byte	0x04, 0x10
        /*008e*/ 	.short	(.L_29 - .L_28)
.L_28:
        /*0090*/ 	.word	0x00000080
        /*0094*/ 	.word	0x00000001
        /*0098*/ 	.word	0x00000001


	//----- nvinfo : EIATTR_CBANK_PARAM_SIZE
	.align		4
.L_29:
        /*009c*/ 	.byte	0x03, 0x19
        /*009e*/ 	.short	0x0034


	//----- nvinfo : EIATTR_PARAM_CBANK
	.align		4
        /*00a0*/ 	.byte	0x04, 0x0a
        /*00a2*/ 	.short	(.L_31 - .L_30)
	.align		4
.L_30:
        /*00a4*/ 	.word	index@(.nv.constant0.triton_poi_fused__native_batch_norm_legit_no_training_clone_relu_54)
        /*00a8*/ 	.short	0x0210
        /*00aa*/ 	.short	0x0034


	//----- nvinfo : EIATTR_SW_WAR
	.align		4
.L_31:
        /*00ac*/ 	.byte	0x04, 0x36
        /*00ae*/ 	.short	(.L_33 - .L_32)
.L_32:
        /*00b0*/ 	.word	0x00000008
.L_33:


//--------------------- .nv.callgraph             --------------------------
	.section	.nv.callgraph,"",@"SHT_CUDA_CALLGRAPH"
	.align	4
	.sectionentsize	8
	.align		4
        /*0000*/ 	.word	0x00000000
	.align		4
        /*0004*/ 	.word	0xffffffff
	.align		4
        /*0008*/ 	.word	0x00000000
	.align		4
        /*000c*/ 	.word	0xfffffffe
	.align		4
        /*0010*/ 	.word	0x00000000
	.align		4
        /*0014*/ 	.word	0xfffffffd
	.align		4
        /*0018*/ 	.word	0x00000000
	.align		4
        /*001c*/ 	.word	0xfffffffc


//--------------------- .nv.constant4             --------------------------
	.section	.nv.constant4,"a",@progbits
	.align	8
	.align		8
.nv.constant4:
        /*0000*/ 	.dword	_$_str
	.align		8
        /*0008*/ 	.dword	_$_str_$_2


//--------------------- .text.triton_poi_fused__native_batch_norm_legit_no_training_clone_relu_54 --------------------------
	.section	.text.triton_poi_fused__native_batch_norm_legit_no_training_clone_relu_54,"ax",@progbits
	.align	128
        .global         triton_poi_fused__native_batch_norm_legit_no_training_clone_relu_54
        .type           triton_poi_fused__native_batch_norm_legit_no_training_clone_relu_54,@function
        .size           triton_poi_fused__native_batch_norm_legit_no_training_clone_relu_54,(.L_x_1 - triton_poi_fused__native_batch_norm_legit_no_training_clone_relu_54)
        .other          triton_poi_fused__native_batch_norm_legit_no_training_clone_relu_54,@"STO_CUDA_ENTRY STV_DEFAULT"
triton_poi_fused__native_batch_norm_legit_no_training_clone_relu_54:
.text.triton_poi_fused__native_batch_norm_legit_no_training_clone_relu_54:
[----:B------:R-:W0:Y:S01]  /*0000*/  LDC R1, c[0x0][0x28] ;  /* 0x00000a00ff017b82 */ /* 0x000e220000000800 */
[----:B------:R-:W1:Y:S07]  /*0010*/  S2R R0, SR_TID.X ;  /* 0x0000000000007919 */ /* 0x000e6e0000002100 */
[----:B------:R-:W2:Y:S01]  /*0020*/  LDC.64 R12, c[0x0][0x220] ;  /* 0x00008800ff0c7b82 */ /* 0x000ea20000000a00 */
[----:B------:R-:W-:Y:S01]  /*0030*/  HFMA2.MMA R2, -RZ, RZ, 0, 0 ;  /* 0x00000000ff027435 */ /* 0x000fe200000001ff */
[----:B------:R-:W-:Y:S01]  /*0040*/  ULDC.64 UR4, c[0x0][0x208] ;  /* 0x0000820000047ab9 */ /* 0x000fe20000000a00 */
[----:B------:R-:W3:Y:S05]  /*0050*/  S2R R3, SR_CTAID.X ;  /* 0x0000000000037919 */ /* 0x000eea0000002500 */
[----:B------:R-:W4:Y:S08]  /*0060*/  LDC.64 R4, c[0x0][0x210] ;  /* 0x00008400ff047b82 */ /* 0x000f300000000a00 */
[----:B------:R-:W5:Y:S01]  /*0070*/  LDC.64 R10, c[0x0][0x228] ;  /* 0x00008a00ff0a7b82 */ /* 0x000f620000000a00 */
[----:B-1----:R-:W-:-:S04]  /*0080*/  LOP3.LUT R0, R0, 0x7f, RZ, 0xc0, !PT ;  /* 0x0000007f00007812 */ /* 0x002fc800078ec0ff */
[----:B---3--:R-:W-:-:S04]  /*0090*/  LEA R0, R3, R0, 0x7 ;  /* 0x0000000003007211 */ /* 0x008fc800078e38ff */
[C---:B------:R-:W-:Y:S01]  /*00a0*/  ISETP.GE.AND P0, PT, R0.reuse, 0xb00, PT ;  /* 0x00000b000000780c */ /* 0x040fe20003f06270 */
[----:B------:R-:W-:-:S05]  /*00b0*/  IMAD.HI R6, R0, 0x2e8ba2e9, RZ ;  /* 0x2e8ba2e900067827 */ /* 0x000fca00078e02ff */
[----:B------:R-:W-:-:S04]  /*00c0*/  SHF.R.U32.HI R7, RZ, 0x1f, R6 ;  /* 0x0000001fff077819 */ /* 0x000fc80000011606 */
[----:B------:R-:W-:-:S05]  /*00d0*/  LEA.HI.SX32 R3, R6, R7, 0x1b ;  /* 0x0000000706037211 */ /* 0x000fca00078fdaff */
[----:B------:R-:W-:-:S04]  /*00e0*/  IMAD R3, R3, -0xb0, R0 ;  /* 0xffffff5003037824 */ /* 0x000fc800078e0200 */
[----:B--2---:R-:W-:-:S05]  /*00f0*/  IMAD.WIDE R12, R3, 0x4, R12 ;  /* 0x00000004030c7825 */ /* 0x004fca00078e020c */
[----:B------:R1:W2:Y:S01]  /*0100*/  @!P0 LDG.E.EL R2, desc[UR4][R12.64] ;  /* 0x000000040c028981 */ /* 0x0002a2000c2e1900 */
[CC--:B------:R-:W-:Y:S02]  /*0110*/  LEA.HI.SX32 R15, R6.reuse, R7.reuse, 0x1a ;  /* 0x00000007060f7211 */ /* 0x0c0fe400078fd2ff */
[----:B------:R-:W-:Y:S02]  /*0120*/  LEA.HI.SX32 R8, R6, R7, 0x19 ;  /* 0x0000000706087211 */ /* 0x000fe400078fcaff */
[----:B------:R-:W3:Y:S01]  /*0130*/  LDC.64 R6, c[0x0][0x218] ;  /* 0x00008600ff067b82 */ /* 0x000ee20000000a00 */
[C---:B------:R-:W-:Y:S01]  /*0140*/  IMAD R9, R15.reuse, -0x160, R0 ;  /* 0xfffffea00f097824 */ /* 0x040fe200078e0200 */
[----:B------:R-:W-:-:S03]  /*0150*/  LEA.HI R14, R15, R15, RZ, 0x1 ;  /* 0x0000000f0f0e7211 */ /* 0x000fc600078f08ff */
[----:B------:R-:W-:Y:S01]  /*0160*/  IMAD R16, R8, 0x630, R9 ;  /* 0x0000063008107824 */ /* 0x000fe200078e0209 */
[----:B------:R-:W-:Y:S02]  /*0170*/  LOP3.LUT R14, R14, 0xfffffffe, RZ, 0xc0, !PT ;  /* 0xfffffffe0e0e7812 */ /* 0x000fe400078ec0ff */
[----:B------:R-:W5:Y:S02]  /*0180*/  LDC.64 R8, c[0x0][0x230] ;  /* 0x00008c00ff087b82 */ /* 0x000f640000000a00 */
[----:B------:R-:W-:Y:S02]  /*0190*/  IADD3 R14, R15, -R14, RZ ;  /* 0x8000000e0f0e7210 */ /* 0x000fe40007ffe0ff */
[----:B-1----:R-:W-:-:S05]  /*01a0*/  IADD3 R13, R16, 0x2c0, RZ ;  /* 0x000002c0100d7810 */ /* 0x002fca0007ffe0ff */
[----:B------:R-:W-:-:S04]  /*01b0*/  IMAD R13, R14, 0x210, R13 ;  /* 0x000002100e0d7824 */ /* 0x000fc800078e020d */
[----:B----4-:R-:W-:Y:S01]  /*01c0*/  IMAD.WIDE R4, R13, 0x4, R4 ;  /* 0x000000040d047825 */ /* 0x010fe200078e0204 */
[----:B------:R-:W-:-:S03]  /*01d0*/  CS2R R12, SRZ ;  /* 0x00000000000c7805 */ /* 0x000fc6000001ff00 */
[C---:B---3--:R-:W-:Y:S01]  /*01e0*/  IMAD.WIDE R6, R3.reuse, 0x4, R6 ;  /* 0x0000000403067825 */ /* 0x048fe200078e0206 */
[----:B------:R-:W-:Y:S02]  /*01f0*/  CS2R R14, SRZ ;  /* 0x00000000000e7805 */ /* 0x000fe4000001ff00 */
[----:B------:R1:W3:Y:S01]  /*0200*/  @!P0 LDG.E R12, desc[UR4][R4.64] ;  /* 0x00000004040c8981 */ /* 0x0002e2000c1e1900 */
[----:B-----5:R-:W-:-:S03]  /*0210*/  IMAD.WIDE R10, R3, 0x4, R10 ;  /* 0x00000004030a7825 */ /* 0x020fc600078e020a */
[----:B------:R-:W3:Y:S01]  /*0220*/  @!P0 LDG.E.EL R13, desc[UR4][R6.64] ;  /* 0x00000004060d8981 */ /* 0x000ee2000c2e1900 */
[----:B0-----:R-:W-:-:S03]  /*0230*/  IMAD.WIDE R8, R3, 0x4, R8 ;  /* 0x0000000403087825 */ /* 0x001fc600078e0208 */
[----:B------:R-:W4:Y:S04]  /*0240*/  @!P0 LDG.E.EL R14, desc[UR4][R10.64] ;  /* 0x000000040a0e8981 */ /* 0x000f28000c2e1900 */
[----:B------:R-:W4:Y:S01]  /*0250*/  @!P0 LDG.E.EL R15, desc[UR4][R8.64] ;  /* 0x00000004080f8981 */ /* 0x000f22000c2e1900 */
[----:B-1----:R-:W-:Y:S01]  /*0260*/  MOV R4, 0x3e800000 ;  /* 0x3e80000000047802 */ /* 0x002fe20000000f00 */
[----:B--2---:R-:W-:Y:S02]  /*0270*/  FADD R16, R2, 0.0010000000474974513054 ;  /* 0x3a83126f02107421 */ /* 0x004fe40000000000 */
[----:B------:R-:W0:Y:S02]  /*0280*/  LDC.64 R2, c[0x0][0x238] ;  /* 0x00008e00ff027b82 */ /* 0x000e240000000a00 */
[----:B------:R-:W1:Y:S02]  /*0290*/  MUFU.SQRT R17, R16 ;  /* 0x0000001000117308 */ /* 0x000e640000002000 */
[----:B-1----:R-:W-:-:S02]  /*02a0*/  FSETP.GT.AND P1, PT, R17, 8.50705917302346158658e+37, PT ;  /* 0x7e8000001100780b */ /* 0x002fc40003f24000 */
[----:B------:R-:W-:Y:S02]  /*02b0*/  FSETP.GEU.AND P2, PT, R17, 1.175494350822287508e-38, PT ;  /* 0x008000001100780b */ /* 0x000fe40003f4e000 */
[----:B------:R-:W-:Y:S01]  /*02c0*/  FSEL R4, R4, 1, P1 ;  /* 0x3f80000004047808 */ /* 0x000fe20000800000 */
[----:B0-----:R-:W-:-:S08]  /*02d0*/  IMAD.WIDE R2, R0, 0x4, R2 ;  /* 0x0000000400027825 */ /* 0x001fd000078e0202 */
[----:B------:R-:W-:Y:S02]  /*02e0*/  @P1 FMUL R17, R17, 0.25 ;  /* 0x3e80000011111820 */ /* 0x000fe40000400000 */
[----:B------:R-:W-:Y:S02]  /*02f0*/  @!P2 FMUL R4, R4, 16777216 ;  /* 0x4b8000000404a820 */ /* 0x000fe40000400000 */
[----:B------:R-:W-:Y:S01]  /*0300*/  @!P2 FMUL R17, R17, 16777216 ;  /* 0x4b8000001111a820 */ /* 0x000fe20000400000 */
[----:B---3--:R-:W-:-:S05]  /*0310*/  FADD R12, -R13, R12 ;  /* 0x0000000c0d0c7221 */ /* 0x008fca0000000100 */
[----:B------:R-:W0:Y:S02]  /*0320*/  MUFU.RCP R17, R17 ;  /* 0x0000001100117308 */ /* 0x000e240000001000 */
[----:B0-----:R-:W-:-:S04]  /*0330*/  FMUL R5, R17, R4 ;  /* 0x0000000411057220 */ /* 0x001fc80000400000 */
[----:B------:R-:W-:-:S04]  /*0340*/  FMUL R12, R12, R5 ;  /* 0x000000050c0c7220 */ /* 0x000fc80000400000 */
[----:B----4-:R-:W-:-:S05]  /*0350*/  FFMA R12, R12, R14, R15 ;  /* 0x0000000e0c0c7223 */ /* 0x010fca000000000f */
[----:B------:R-:W-:-:S04]  /*0360*/  FSETP.GEU.AND P1, PT, R12, RZ, PT ;  /* 0x000000ff0c00720b */ /* 0x000fc80003f2e000 */
[----:B------:R-:W-:Y:S01]  /*0370*/  FSEL R5, R12, RZ, P1 ;  /* 0x000000ff0c057208 */ /* 0x000fe20000800000 */
[----:B------:R-:W-:Y:S08]  /*0380*/  @P0 EXIT ;  /* 0x000000000000094d */ /* 0x000ff00003800000 */
[----:B------:R-:W-:Y:S01]  /*0390*/  STG.E desc[UR4][R2.64], R5 ;  /* 0x0000000502007986 */ /* 0x000fe2000c101904 */
[----:B------:R-:W-:Y:S05]  /*03a0*/  EXIT ;  /* 0x000000000000794d */ /* 0x000fea0003800000 */
.L_x_0:
[----:B------:R-:W-:-:S00]  /*03b0*/  BRA `(.L_x_0) ;  /* 0xfffffffc00fc7947 */ /* 0x000fc0000383ffff */
[----:B------:R-:W-:-:S00]  /*03c0*/  NOP ;  /* 0x0000000000007918 */ /* 0x000fc00000000000 */
        /* <DEDUP_REMOVED lines=11> */
.L_x_1:


//--------------------- .nv.global.init           --------------------------
	.section	.nv.global.init,"aw",@progbits
.nv.global.init:
	.type		_$_str,@object
	.size		_$_str,(_$_str_$_2 - _$_str)
_$_str:
        /*0000*/ 	.byte	0x5f, 0x5f, 0x43, 0x55, 0x44, 0x41, 0x5f, 0x46, 0x54, 0x5a, 0x00
	.type		_$_str_$_2,@object
	.size		_$_str_$_2,(.L_1 - _$_str_$_2)
_$_str_$_2:
        /*000b*/ 	.byte	0x5f, 0x5f, 0x43, 0x55, 0x44, 0x41, 0x5f, 0x50, 0x52, 0x45, 0x43, 0x5f, 0x53, 0x51, 0x52, 0x54
        /*001b*/ 	.byte	0x00
.L_1:


//--------------------- .nv.constant0.triton_poi_fused__native_batch_norm_legit_no_training_clone_relu_54 --------------------------
	.section	.nv.constant0.triton_poi_fused__native_batch_norm_legit_no_training_clone_relu_54,"a",@progbits
	.sectionflags	@""
	.align	4
.nv.constant0.triton_poi_fused__native_batch_norm_legit_no_training_clone_relu_54:
	.zero		580
